//
// Generated by NVIDIA NVVM Compiler
//
// Compiler Build ID: CL-36424714
// Cuda compilation tools, release 13.0, V13.0.88
// Based on NVVM 20.0.0
//

.version 9.0
.target sm_100
.address_size 64

	// .globl	_Z10stencil_2DPiS_
.extern .func  (.param .b32 func_retval0) vprintf
(
	.param .b64 vprintf_param_0,
	.param .b64 vprintf_param_1
)
;
// _ZZ10stencil_2DPiS_E4temp has been demoted
.global .align 1 .b8 $str[13] = {99, 91, 48, 93, 91, 48, 93, 32, 61, 32, 37, 100};

.visible .entry _Z10stencil_2DPiS_(
	.param .u64 .ptr .align 1 _Z10stencil_2DPiS__param_0,
	.param .u64 .ptr .align 1 _Z10stencil_2DPiS__param_1
)
{
	.reg .pred 	%p<3>;
	.reg .b32 	%r<51>;
	.reg .b64 	%rd<9>;
	// demoted variable
	.shared .align 4 .b8 _ZZ10stencil_2DPiS_E4temp[5776];
	ld.param.u64 	%rd3, [_Z10stencil_2DPiS__param_0];
	ld.param.u64 	%rd2, [_Z10stencil_2DPiS__param_1];
	cvta.to.global.u64 	%rd4, %rd3;
	mov.u32 	%r1, %tid.x;
	mov.u32 	%r5, %ctaid.x;
	mov.u32 	%r6, %ntid.x;
	mad.lo.s32 	%r7, %r5, %r6, %r1;
	mov.u32 	%r2, %tid.y;
	mov.u32 	%r8, %ctaid.y;
	mov.u32 	%r9, %ntid.y;
	mad.lo.s32 	%r10, %r8, %r9, %r2;
	mad.lo.s32 	%r3, %r7, 518, %r10;
	mul.wide.s32 	%rd5, %r3, 4;
	add.s64 	%rd1, %rd4, %rd5;
	ld.global.u32 	%r11, [%rd1];
	mov.u32 	%r12, _ZZ10stencil_2DPiS_E4temp;
	mad.lo.s32 	%r13, %r1, 152, %r12;
	shl.b32 	%r14, %r2, 2;
	add.s32 	%r15, %r13, %r14;
	add.s32 	%r4, %r15, 456;
	st.shared.u32 	[%r15+468], %r11;
	setp.gt.u32 	%p1, %r1, 2;
	@%p1 bra 	$L__BB0_2;
	ld.global.u32 	%r16, [%rd1+-6216];
	st.shared.u32 	[%r4+-444], %r16;
	ld.global.u32 	%r17, [%rd1+66304];
	st.shared.u32 	[%r4+4876], %r17;
$L__BB0_2:
	setp.gt.u32 	%p2, %r2, 2;
	@%p2 bra 	$L__BB0_4;
	ld.global.u32 	%r18, [%rd1+-12];
	st.shared.u32 	[%r4], %r18;
	ld.global.u32 	%r19, [%rd1+128];
	st.shared.u32 	[%r4+140], %r19;
$L__BB0_4:
	bar.sync 	0;
	add.s32 	%r22, %r12, %r14;
	mad.lo.s32 	%r23, %r1, 152, %r22;
	ld.shared.u32 	%r24, [%r23+12];
	ld.shared.u32 	%r25, [%r4];
	add.s32 	%r26, %r24, %r25;
	ld.shared.u32 	%r27, [%r23+164];
	add.s32 	%r28, %r27, %r26;
	ld.shared.u32 	%r29, [%r4+4];
	add.s32 	%r30, %r28, %r29;
	ld.shared.u32 	%r31, [%r23+316];
	add.s32 	%r32, %r31, %r30;
	ld.shared.u32 	%r33, [%r4+8];
	add.s32 	%r34, %r32, %r33;
	ld.shared.u32 	%r35, [%r23+468];
	shl.b32 	%r36, %r35, 1;
	add.s32 	%r37, %r34, %r36;
	ld.shared.u32 	%r38, [%r23+620];
	add.s32 	%r39, %r38, %r37;
	ld.shared.u32 	%r40, [%r4+16];
	add.s32 	%r41, %r39, %r40;
	ld.shared.u32 	%r42, [%r23+772];
	add.s32 	%r43, %r42, %r41;
	ld.shared.u32 	%r44, [%r4+20];
	add.s32 	%r45, %r43, %r44;
	ld.shared.u32 	%r46, [%r23+924];
	add.s32 	%r47, %r46, %r45;
	ld.shared.u32 	%r48, [%r4+24];
	add.s32 	%r49, %r47, %r48;
	cvta.to.global.u64 	%rd6, %rd2;
	sub.s32 	%r50, %r49, %r35;
	add.s64 	%rd8, %rd6, %rd5;
	st.global.u32 	[%rd8], %r50;
	ret;

}
	// .globl	_Z18mult_square_matrixPiS_S_i
.visible .entry _Z18mult_square_matrixPiS_S_i(
	.param .u64 .ptr .align 1 _Z18mult_square_matrixPiS_S_i_param_0,
	.param .u64 .ptr .align 1 _Z18mult_square_matrixPiS_S_i_param_1,
	.param .u64 .ptr .align 1 _Z18mult_square_matrixPiS_S_i_param_2,
	.param .u32 _Z18mult_square_matrixPiS_S_i_param_3
)
{
	.local .align 8 .b8 	__local_depot1[8];
	.reg .b64 	%SP;
	.reg .b64 	%SPL;
	.reg .pred 	%p<13>;
	.reg .b32 	%r<111>;
	.reg .b64 	%rd<68>;

	mov.u64 	%SPL, __local_depot1;
	cvta.local.u64 	%SP, %SPL;
	ld.param.u64 	%rd12, [_Z18mult_square_matrixPiS_S_i_param_0];
	ld.param.u64 	%rd13, [_Z18mult_square_matrixPiS_S_i_param_1];
	ld.param.u64 	%rd14, [_Z18mult_square_matrixPiS_S_i_param_2];
	ld.param.u32 	%r30, [_Z18mult_square_matrixPiS_S_i_param_3];
	cvta.to.global.u64 	%rd1, %rd13;
	cvta.to.global.u64 	%rd2, %rd12;
	cvta.to.global.u64 	%rd3, %rd14;
	mov.u32 	%r31, %ctaid.x;
	mov.u32 	%r32, %ntid.x;
	mov.u32 	%r33, %tid.x;
	mad.lo.s32 	%r1, %r31, %r32, %r33;
	mov.u32 	%r34, %ctaid.y;
	mov.u32 	%r35, %ntid.y;
	mov.u32 	%r36, %tid.y;
	mad.lo.s32 	%r37, %r34, %r35, %r36;
	max.s32 	%r38, %r1, %r37;
	setp.ge.s32 	%p1, %r38, %r30;
	@%p1 bra 	$L__BB1_13;
	mul.lo.s32 	%r3, %r30, %r37;
	and.b32  	%r4, %r30, 7;
	setp.lt.u32 	%p2, %r30, 8;
	mov.b32 	%r105, 0;
	mov.u32 	%r110, %r105;
	@%p2 bra 	$L__BB1_4;
	and.b32  	%r42, %r30, 2147483640;
	neg.s32 	%r99, %r42;
	mul.wide.s32 	%rd15, %r30, 8;
	add.s64 	%rd4, %rd1, %rd15;
	mul.wide.s32 	%rd16, %r30, 12;
	add.s64 	%rd5, %rd1, %rd16;
	mul.wide.s32 	%rd17, %r30, 16;
	add.s64 	%rd6, %rd1, %rd17;
	mul.wide.s32 	%rd18, %r30, 20;
	add.s64 	%rd7, %rd1, %rd18;
	mul.wide.s32 	%rd19, %r30, 28;
	add.s64 	%rd8, %rd1, %rd19;
	mul.wide.u32 	%rd20, %r3, 4;
	add.s64 	%rd21, %rd20, %rd2;
	add.s64 	%rd67, %rd21, 16;
	mov.b32 	%r110, 0;
	mov.u32 	%r98, %r1;
$L__BB1_3:
	.pragma "nounroll";
	and.b32  	%r105, %r30, 2147483640;
	mul.wide.s32 	%rd22, %r98, 4;
	mul.wide.s32 	%rd23, %r30, 4;
	add.s64 	%rd24, %rd1, %rd22;
	add.s64 	%rd25, %rd24, %rd23;
	add.s64 	%rd26, %rd4, %rd22;
	add.s64 	%rd27, %rd5, %rd22;
	add.s64 	%rd28, %rd6, %rd22;
	add.s64 	%rd29, %rd7, %rd22;
	mul.wide.s32 	%rd30, %r30, 24;
	add.s64 	%rd31, %rd24, %rd30;
	add.s64 	%rd32, %rd8, %rd22;
	ld.global.u32 	%r43, [%rd67+-16];
	ld.global.u32 	%r44, [%rd24];
	mad.lo.s32 	%r45, %r44, %r43, %r110;
	ld.global.u32 	%r46, [%rd67+-12];
	ld.global.u32 	%r47, [%rd25];
	mad.lo.s32 	%r48, %r47, %r46, %r45;
	ld.global.u32 	%r49, [%rd67+-8];
	ld.global.u32 	%r50, [%rd26];
	mad.lo.s32 	%r51, %r50, %r49, %r48;
	ld.global.u32 	%r52, [%rd67+-4];
	ld.global.u32 	%r53, [%rd27];
	mad.lo.s32 	%r54, %r53, %r52, %r51;
	ld.global.u32 	%r55, [%rd67];
	ld.global.u32 	%r56, [%rd28];
	mad.lo.s32 	%r57, %r56, %r55, %r54;
	ld.global.u32 	%r58, [%rd67+4];
	ld.global.u32 	%r59, [%rd29];
	mad.lo.s32 	%r60, %r59, %r58, %r57;
	ld.global.u32 	%r61, [%rd67+8];
	ld.global.u32 	%r62, [%rd31];
	mad.lo.s32 	%r63, %r62, %r61, %r60;
	ld.global.u32 	%r64, [%rd67+12];
	ld.global.u32 	%r65, [%rd32];
	mad.lo.s32 	%r110, %r65, %r64, %r63;
	add.s32 	%r99, %r99, 8;
	shl.b32 	%r66, %r30, 3;
	add.s32 	%r98, %r98, %r66;
	add.s64 	%rd67, %rd67, 32;
	setp.ne.s32 	%p3, %r99, 0;
	@%p3 bra 	$L__BB1_3;
$L__BB1_4:
	setp.eq.s32 	%p4, %r4, 0;
	@%p4 bra 	$L__BB1_12;
	and.b32  	%r16, %r30, 3;
	setp.lt.u32 	%p5, %r4, 4;
	@%p5 bra 	$L__BB1_7;
	add.s32 	%r68, %r105, %r3;
	mul.wide.u32 	%rd33, %r68, 4;
	add.s64 	%rd34, %rd2, %rd33;
	ld.global.u32 	%r69, [%rd34];
	mad.lo.s32 	%r70, %r105, %r30, %r1;
	mul.wide.s32 	%rd35, %r70, 4;
	add.s64 	%rd36, %rd1, %rd35;
	ld.global.u32 	%r71, [%rd36];
	mad.lo.s32 	%r72, %r71, %r69, %r110;
	cvt.u64.u32 	%rd37, %r3;
	cvt.u64.u32 	%rd38, %r105;
	add.s64 	%rd39, %rd38, %rd37;
	shl.b64 	%rd40, %rd39, 2;
	add.s64 	%rd41, %rd2, %rd40;
	ld.global.u32 	%r73, [%rd41+4];
	mul.wide.s32 	%rd42, %r30, 4;
	add.s64 	%rd43, %rd36, %rd42;
	ld.global.u32 	%r74, [%rd43];
	mad.lo.s32 	%r75, %r74, %r73, %r72;
	ld.global.u32 	%r76, [%rd41+8];
	add.s64 	%rd44, %rd43, %rd42;
	ld.global.u32 	%r77, [%rd44];
	mad.lo.s32 	%r78, %r77, %r76, %r75;
	ld.global.u32 	%r79, [%rd41+12];
	add.s64 	%rd45, %rd44, %rd42;
	ld.global.u32 	%r80, [%rd45];
	mad.lo.s32 	%r110, %r80, %r79, %r78;
	add.s32 	%r105, %r105, 4;
$L__BB1_7:
	setp.eq.s32 	%p6, %r16, 0;
	@%p6 bra 	$L__BB1_12;
	setp.eq.s32 	%p7, %r16, 1;
	@%p7 bra 	$L__BB1_10;
	add.s32 	%r82, %r105, %r3;
	mul.wide.u32 	%rd46, %r82, 4;
	add.s64 	%rd47, %rd2, %rd46;
	ld.global.u32 	%r83, [%rd47];
	mad.lo.s32 	%r84, %r105, %r30, %r1;
	mul.wide.s32 	%rd48, %r84, 4;
	add.s64 	%rd49, %rd1, %rd48;
	ld.global.u32 	%r85, [%rd49];
	mad.lo.s32 	%r86, %r85, %r83, %r110;
	cvt.u64.u32 	%rd50, %r3;
	cvt.u64.u32 	%rd51, %r105;
	add.s64 	%rd52, %rd51, %rd50;
	shl.b64 	%rd53, %rd52, 2;
	add.s64 	%rd54, %rd2, %rd53;
	ld.global.u32 	%r87, [%rd54+4];
	mul.wide.s32 	%rd55, %r30, 4;
	add.s64 	%rd56, %rd49, %rd55;
	ld.global.u32 	%r88, [%rd56];
	mad.lo.s32 	%r110, %r88, %r87, %r86;
	add.s32 	%r105, %r105, 2;
$L__BB1_10:
	and.b32  	%r89, %r30, 1;
	setp.eq.b32 	%p8, %r89, 1;
	not.pred 	%p9, %p8;
	@%p9 bra 	$L__BB1_12;
	add.s32 	%r90, %r105, %r3;
	mul.wide.u32 	%rd57, %r90, 4;
	add.s64 	%rd58, %rd2, %rd57;
	ld.global.u32 	%r91, [%rd58];
	mad.lo.s32 	%r92, %r105, %r30, %r1;
	mul.wide.s32 	%rd59, %r92, 4;
	add.s64 	%rd60, %rd1, %rd59;
	ld.global.u32 	%r93, [%rd60];
	mad.lo.s32 	%r110, %r93, %r91, %r110;
$L__BB1_12:
	add.s32 	%r94, %r3, %r1;
	mul.wide.s32 	%rd61, %r94, 4;
	add.s64 	%rd62, %rd3, %rd61;
	st.global.u32 	[%rd62], %r110;
$L__BB1_13:
	setp.ne.s32 	%p10, %r1, 1000;
	setp.ne.s32 	%p11, %r37, 1000;
	or.pred  	%p12, %p10, %p11;
	@%p12 bra 	$L__BB1_15;
	ld.global.u32 	%r95, [%rd3+4000];
	add.u64 	%rd63, %SP, 0;
	add.u64 	%rd64, %SPL, 0;
	st.local.u32 	[%rd64], %r95;
	mov.u64 	%rd65, $str;
	cvta.global.u64 	%rd66, %rd65;
	{ // callseq 0, 0
	.param .b64 param0;
	st.param.b64 	[param0], %rd66;
	.param .b64 param1;
	st.param.b64 	[param1], %rd63;
	.param .b32 retval0;
	call.uni (retval0), 
	vprintf, 
	(
	param0, 
	param1
	);
	ld.param.b32 	%r96, [retval0];
	} // callseq 0
$L__BB1_15:
	ret;

}


// ===== COMPILED SASS (sm_100) =====

	.target	sm_100

	.elftype	@"ET_EXEC"


//--------------------- .note.nv.tkinfo           --------------------------
	.section	.note.nv.tkinfo,"",@"SHT_NOTE"
	.sectionflags	@"SHF_NOTE_NV_TKINFO"
	.tkinfo
        /*0018*/ 	.word	0x00000002
        /*0030*/ 	.string	""
        /*0030*/ 	.string	"ptxas"
        /*0030*/ 	.string	"Cuda compilation tools, release 13.0, V13.0.88"
        /*0030*/ 	.string	"Build cuda_13.0.r13.0/compiler.36424714_0"
        /*0030*/ 	.string	"-arch sm_100 -m 64 "



//--------------------- .note.nv.cuinfo           --------------------------
	.section	.note.nv.cuinfo,"",@"SHT_NOTE"
	.sectionflags	@"SHF_NOTE_NV_CUINFO"
        /*0018*/ 	.short	0x0002
        /*001a*/ 	.short	0x0064
        /*001c*/ 	.short	0x0082
	.zero		2


//--------------------- .nv.info                  --------------------------
	.section	.nv.info,"",@"SHT_CUDA_INFO"
	.align	4


	//----- nvinfo : EIATTR_REGCOUNT
	.align		4
        /*0000*/ 	.byte	0x04, 0x2f
        /*0002*/ 	.short	(.L_2 - .L_1)
	.align		4
.L_1:
        /*0004*/ 	.word	index@(_Z10stencil_2DPiS_)
        /*0008*/ 	.word	0x00000018


	//----- nvinfo : EIATTR_FRAME_SIZE
	.align		4
.L_2:
        /*000c*/ 	.byte	0x04, 0x11
        /*000e*/ 	.short	(.L_4 - .L_3)
	.align		4
.L_3:
        /*0010*/ 	.word	index@(_Z10stencil_2DPiS_)
        /*0014*/ 	.word	0x00000000


	//----- nvinfo : EIATTR_REGCOUNT
	.align		4
.L_4:
        /*0018*/ 	.byte	0x04, 0x2f
        /*001a*/ 	.short	(.L_6 - .L_5)
	.align		4
.L_5:
        /*001c*/ 	.word	index@(_Z18mult_square_matrixPiS_S_i)
        /*0020*/ 	.word	0x00000020


	//----- nvinfo : EIATTR_FRAME_SIZE
	.align		4
.L_6:
        /*0024*/ 	.byte	0x04, 0x11
        /*0026*/ 	.short	(.L_8 - .L_7)
	.align		4
.L_7:
        /*0028*/ 	.word	index@(_Z18mult_square_matrixPiS_S_i)
        /*002c*/ 	.word	0x00000008


	//----- nvinfo : EIATTR_MIN_STACK_SIZE
	.align		4
.L_8:
        /*0030*/ 	.byte	0x04, 0x12
        /*0032*/ 	.short	(.L_10 - .L_9)
	.align		4
.L_9:
        /*0034*/ 	.word	index@(_Z18mult_square_matrixPiS_S_i)
        /*0038*/ 	.word	0x00000008


	//----- nvinfo : EIATTR_MIN_STACK_SIZE
	.align		4
.L_10:
        /*003c*/ 	.byte	0x04, 0x12
        /*003e*/ 	.short	(.L_12 - .L_11)
	.align		4
.L_11:
        /*0040*/ 	.word	index@(_Z10stencil_2DPiS_)
        /*0044*/ 	.word	0x00000000
.L_12:


//--------------------- .nv.compat                --------------------------
	.section	.nv.compat,"",@"SHT_CUDA_COMPAT_INFO"
	.align	4
        /*0000*/ 	.byte	0x02, 0x09, 0x00, 0x00, 0x02, 0x02, 0x01, 0x00, 0x02, 0x05, 0x05, 0x00, 0x03, 0x07, 0x01, 0x01
        /*0010*/ 	.byte	0x02, 0x03, 0x00, 0x00, 0x02, 0x06, 0x01, 0x00, 0x04, 0x0b, 0x08, 0x00, 0x09, 0x00, 0x00, 0x00
        /*0020*/ 	.byte	0x00, 0x00, 0x00, 0x00


//--------------------- .nv.info._Z18mult_square_matrixPiS_S_i --------------------------
	.section	.nv.info._Z18mult_square_matrixPiS_S_i,"",@"SHT_CUDA_INFO"
	.sectionflags	@""
	.align	4


	//----- nvinfo : EIATTR_CUDA_API_VERSION
	.align		4
        /*0000*/ 	.byte	0x04, 0x37
        /*0002*/ 	.short	(.L_14 - .L_13)
.L_13:
        /*0004*/ 	.word	0x00000082


	//----- nvinfo : EIATTR_KPARAM_INFO
	.align		4
.L_14:
        /*0008*/ 	.byte	0x04, 0x17
        /*000a*/ 	.short	(.L_16 - .L_15)
.L_15:
        /*000c*/ 	.word	0x00000000
        /*0010*/ 	.short	0x0003
        /*0012*/ 	.short	0x0018
        /*0014*/ 	.byte	0x00, 0xf0, 0x11, 0x00


	//----- nvinfo : EIATTR_KPARAM_INFO
	.align		4
.L_16:
        /*0018*/ 	.byte	0x04, 0x17
        /*001a*/ 	.short	(.L_18 - .L_17)
.L_17:
        /*001c*/ 	.word	0x00000000
        /*0020*/ 	.short	0x0002
        /*0022*/ 	.short	0x0010
        /*0024*/ 	.byte	0x00, 0xf5, 0x21, 0x00


	//----- nvinfo : EIATTR_KPARAM_INFO
	.align		4
.L_18:
        /*0028*/ 	.byte	0x04, 0x17
        /*002a*/ 	.short	(.L_20 - .L_19)
.L_19:
        /*002c*/ 	.word	0x00000000
        /*0030*/ 	.short	0x0001
        /*0032*/ 	.short	0x0008
        /*0034*/ 	.byte	0x00, 0xf5, 0x21, 0x00


	//----- nvinfo : EIATTR_KPARAM_INFO
	.align		4
.L_20:
        /*0038*/ 	.byte	0x04, 0x17
        /*003a*/ 	.short	(.L_22 - .L_21)
.L_21:
        /*003c*/ 	.word	0x00000000
        /*0040*/ 	.short	0x0000
        /*0042*/ 	.short	0x0000
        /*0044*/ 	.byte	0x00, 0xf5, 0x21, 0x00


	//----- nvinfo : EIATTR_SPARSE_MMA_MASK
	.align		4
.L_22:
        /*0048*/ 	.byte	0x03, 0x50
        /*004a*/ 	.short	0x0000


	//----- nvinfo : EIATTR_MAXREG_COUNT
	.align		4
        /*004c*/ 	.byte	0x03, 0x1b
        /*004e*/ 	.short	0x00ff


	//----- nvinfo : EIATTR_EXTERNS
	.align		4
        /*0050*/ 	.byte	0x04, 0x0f
        /*0052*/ 	.short	(.L_24 - .L_23)


	//   ....[0]....
	.align		4
.L_23:
        /*0054*/ 	.word	index@(vprintf)


	//----- nvinfo : EIATTR_MERCURY_ISA_VERSION
	.align		4
.L_24:
        /*0058*/ 	.byte	0x03, 0x5f
        /*005a*/ 	.short	0x0101


	//----- nvinfo : EIATTR_VRC_CTA_INIT_COUNT
	.align		4
        /*005c*/ 	.byte	0x02, 0x4a
	.zero		1
	.zero		1


	//----- nvinfo : EIATTR_SYSCALL_OFFSETS
	.align		4
        /*0060*/ 	.byte	0x04, 0x46
        /*0062*/ 	.short	(.L_26 - .L_25)


	//   ....[0]....
.L_25:
        /*0064*/ 	.word	0x00000bd0


	//----- nvinfo : EIATTR_EXIT_INSTR_OFFSETS
	.align		4
.L_26:
        /*0068*/ 	.byte	0x04, 0x1c
        /*006a*/ 	.short	(.L_28 - .L_27)


	//   ....[0]....
.L_27:
        /*006c*/ 	.word	0x00000b10


	//   ....[1]....
        /*0070*/ 	.word	0x00000be0


	//----- nvinfo : EIATTR_CRS_STACK_SIZE
	.align		4
.L_28:
        /*0074*/ 	.byte	0x04, 0x1e
        /*0076*/ 	.short	(.L_30 - .L_29)
.L_29:
        /*0078*/ 	.word	0x00000000


	//----- nvinfo : EIATTR_CBANK_PARAM_SIZE
	.align		4
.L_30:
        /*007c*/ 	.byte	0x03, 0x19
        /*007e*/ 	.short	0x001c


	//----- nvinfo : EIATTR_PARAM_CBANK
	.align		4
        /*0080*/ 	.byte	0x04, 0x0a
        /*0082*/ 	.short	(.L_32 - .L_31)
	.align		4
.L_31:
        /*0084*/ 	.word	index@(.nv.constant0._Z18mult_square_matrixPiS_S_i)
        /*0088*/ 	.short	0x0380
        /*008a*/ 	.short	0x001c


	//----- nvinfo : EIATTR_SW_WAR
	.align		4
.L_32:
        /*008c*/ 	.byte	0x04, 0x36
        /*008e*/ 	.short	(.L_34 - .L_33)
.L_33:
        /*0090*/ 	.word	0x00000008
.L_34:


//--------------------- .nv.info._Z10stencil_2DPiS_ --------------------------
	.section	.nv.info._Z10stencil_2DPiS_,"",@"SHT_CUDA_INFO"
	.sectionflags	@""
	.align	4


	//----- nvinfo : EIATTR_CUDA_API_VERSION
	.align		4
        /*0000*/ 	.byte	0x04, 0x37
        /*0002*/ 	.short	(.L_36 - .L_35)
.L_35:
        /*0004*/ 	.word	0x00000082


	//----- nvinfo : EIATTR_KPARAM_INFO
	.align		4
.L_36:
        /*0008*/ 	.byte	0x04, 0x17
        /*000a*/ 	.short	(.L_38 - .L_37)
.L_37:
        /*000c*/ 	.word	0x00000000
        /*0010*/ 	.short	0x0001
        /*0012*/ 	.short	0x0008
        /*0014*/ 	.byte	0x00, 0xf5, 0x21, 0x00


	//----- nvinfo : EIATTR_KPARAM_INFO
	.align		4
.L_38:
        /*0018*/ 	.byte	0x04, 0x17
        /*001a*/ 	.short	(.L_40 - .L_39)
.L_39:
        /*001c*/ 	.word	0x00000000
        /*0020*/ 	.short	0x0000
        /*0022*/ 	.short	0x0000
        /*0024*/ 	.byte	0x00, 0xf5, 0x21, 0x00


	//----- nvinfo : EIATTR_SPARSE_MMA_MASK
	.align		4
.L_40:
        /*0028*/ 	.byte	0x03, 0x50
        /*002a*/ 	.short	0x0000


	//----- nvinfo : EIATTR_MAXREG_COUNT
	.align		4
        /*002c*/ 	.byte	0x03, 0x1b
        /*002e*/ 	.short	0x00ff


	//----- nvinfo : EIATTR_NUM_BARRIERS
	.align		4
        /*0030*/ 	.byte	0x02, 0x4c
        /*0032*/ 	.byte	0x01
	.zero		1


	//----- nvinfo : EIATTR_MERCURY_ISA_VERSION
	.align		4
        /*0034*/ 	.byte	0x03, 0x5f
        /*0036*/ 	.short	0x0101


	//----- nvinfo : EIATTR_VRC_CTA_INIT_COUNT
	.align		4
        /*0038*/ 	.byte	0x02, 0x4a
	.zero		1
	.zero		1


	//----- nvinfo : EIATTR_EXIT_INSTR_OFFSETS
	.align		4
        /*003c*/ 	.byte	0x04, 0x1c
        /*003e*/ 	.short	(.L_42 - .L_41)


	//   ....[0]....
.L_41:
        /*0040*/ 	.word	0x00000390


	//----- nvinfo : EIATTR_CBANK_PARAM_SIZE
	.align		4
.L_42:
        /*0044*/ 	.byte	0x03, 0x19
        /*0046*/ 	.short	0x0010


	//----- nvinfo : EIATTR_PARAM_CBANK
	.align		4
        /*0048*/ 	.byte	0x04, 0x0a
        /*004a*/ 	.short	(.L_44 - .L_43)
	.align		4
.L_43:
        /*004c*/ 	.word	index@(.nv.constant0._Z10stencil_2DPiS_)
        /*0050*/ 	.short	0x0380
        /*0052*/ 	.short	0x0010


	//----- nvinfo : EIATTR_SW_WAR
	.align		4
.L_44:
        /*0054*/ 	.byte	0x04, 0x36
        /*0056*/ 	.short	(.L_46 - .L_45)
.L_45:
        /*0058*/ 	.word	0x00000008
.L_46:


//--------------------- .nv.callgraph             --------------------------
	.section	.nv.callgraph,"",@"SHT_CUDA_CALLGRAPH"
	.align	4
	.sectionentsize	8
	.align		4
        /*0000*/ 	.word	0x00000000
	.align		4
        /*0004*/ 	.word	0xffffffff
	.align		4
        /*0008*/ 	.word	index@(_Z18mult_square_matrixPiS_S_i)
	.align		4
        /*000c*/ 	.word	index@(vprintf)
	.align		4
        /*0010*/ 	.word	0x00000000
	.align		4
        /*0014*/ 	.word	0xfffffffe
	.align		4
        /*0018*/ 	.word	0x00000000
	.align		4
        /*001c*/ 	.word	0xfffffffd
	.align		4
        /*0020*/ 	.word	0x00000000
	.align		4
        /*0024*/ 	.word	0xfffffffc


//--------------------- .nv.constant4             --------------------------
	.section	.nv.constant4,"a",@progbits
	.align	8
	.align		8
.nv.constant4:
        /*0000*/ 	.dword	vprintf
	.align		8
        /*0008*/ 	.dword	$str


//--------------------- .text._Z18mult_square_matrixPiS_S_i --------------------------
	.section	.text._Z18mult_square_matrixPiS_S_i,"ax",@progbits
	.align	128
        .global         _Z18mult_square_matrixPiS_S_i
        .type           _Z18mult_square_matrixPiS_S_i,@function
        .size           _Z18mult_square_matrixPiS_S_i,(.L_x_9 - _Z18mult_square_matrixPiS_S_i)
        .other          _Z18mult_square_matrixPiS_S_i,@"STO_CUDA_ENTRY STV_DEFAULT"
_Z18mult_square_matrixPiS_S_i:
.text._Z18mult_square_matrixPiS_S_i:
[----:B------:R-:W0:Y:S01]  /*0000*/  LDC R1, c[0x0][0x37c] ;  /* 0x0000df00ff017b82 */ /* 0x000e220000000800 */
[----:B------:R-:W1:Y:S01]  /*0010*/  S2R R3, SR_TID.X ;  /* 0x0000000000037919 */ /* 0x000e620000002100 */
[----:B------:R-:W2:Y:S06]  /*0020*/  LDCU UR5, c[0x0][0x2fc] ;  /* 0x00005f80ff0577ac */ /* 0x000eac0008000800 */
[----:B------:R-:W1:Y:S01]  /*0030*/  LDC R0, c[0x0][0x360] ;  /* 0x0000d800ff007b82 */ /* 0x000e620000000800 */
[----:B0-----:R-:W-:Y:S01]  /*0040*/  IADD3 R1, PT, PT, R1, -0x8, RZ ;  /* 0xfffffff801017810 */ /* 0x001fe20007ffe0ff */
[----:B------:R-:W0:Y:S01]  /*0050*/  S2R R2, SR_TID.Y ;  /* 0x0000000000027919 */ /* 0x000e220000002200 */
[----:B------:R-:W3:Y:S01]  /*0060*/  LDCU UR20, c[0x0][0x398] ;  /* 0x00007300ff1477ac */ /* 0x000ee20008000800 */
[----:B------:R-:W-:Y:S01]  /*0070*/  BSSY.RECONVERGENT B0, `(.L_x_0) ;  /* 0x00000a7000007945 */ /* 0x000fe20003800200 */
[----:B------:R-:W-:Y:S01]  /*0080*/  R2UR UR21, R1 ;  /* 0x00000000011572ca */ /* 0x000fe200000e0000 */
[----:B------:R-:W4:Y:S02]  /*0090*/  LDCU UR4, c[0x0][0x2f8] ;  /* 0x00005f00ff0477ac */ /* 0x000f240008000800 */
[----:B------:R-:W1:Y:S01]  /*00a0*/  S2UR UR6, SR_CTAID.X ;  /* 0x00000000000679c3 */ /* 0x000e620000002500 */
[----:B------:R-:W0:Y:S07]  /*00b0*/  LDCU.64 UR18, c[0x0][0x358] ;  /* 0x00006b00ff1277ac */ /* 0x000e2e0008000a00 */
[----:B------:R-:W0:Y:S08]  /*00c0*/  S2UR UR7, SR_CTAID.Y ;  /* 0x00000000000779c3 */ /* 0x000e300000002600 */
[----:B------:R-:W0:Y:S01]  /*00d0*/  LDC R13, c[0x0][0x364] ;  /* 0x0000d900ff0d7b82 */ /* 0x000e220000000800 */
[----:B-1----:R-:W-:Y:S01]  /*00e0*/  IMAD R0, R0, UR6, R3 ;  /* 0x0000000600007c24 */ /* 0x002fe2000f8e0203 */
[----:B----4-:R-:W-:-:S04]  /*00f0*/  UIADD3 UR6, UP0, UPT, UR21, UR4, URZ ;  /* 0x0000000415067290 */ /* 0x010fc8000ff1e0ff */
[----:B--2---:R-:W-:Y:S01]  /*0100*/  UIADD3.X UR5, UPT, UPT, URZ, UR5, URZ, UP0, !UPT ;  /* 0x00000005ff057290 */ /* 0x004fe200087fe4ff */
[----:B0-----:R-:W-:-:S05]  /*0110*/  IMAD R13, R13, UR7, R2 ;  /* 0x000000070d0d7c24 */ /* 0x001fca000f8e0202 */
[----:B------:R-:W-:-:S04]  /*0120*/  VIMNMX R2, PT, PT, R0, R13, !PT ;  /* 0x0000000d00027248 */ /* 0x000fc80007fe0100 */
[----:B---3--:R-:W-:-:S13]  /*0130*/  ISETP.GE.AND P0, PT, R2, UR20, PT ;  /* 0x0000001402007c0c */ /* 0x008fda000bf06270 */
[----:B------:R-:W-:Y:S05]  /*0140*/  @P0 BRA `(.L_x_1) ;  /* 0x0000000800640947 */ /* 0x000fea0003800000 */
[----:B------:R-:W-:Y:S01]  /*0150*/  UISETP.GE.U32.AND UP0, UPT, UR20, 0x8, UPT ;  /* 0x000000081400788c */ /* 0x000fe2000bf06070 */
[----:B------:R-:W-:Y:S02]  /*0160*/  HFMA2 R17, -RZ, RZ, 0, 0 ;  /* 0x00000000ff117431 */ /* 0x000fe400000001ff */
[----:B------:R-:W-:Y:S01]  /*0170*/  IMAD R15, R13, UR20, RZ ;  /* 0x000000140d0f7c24 */ /* 0x000fe2000f8e02ff */
[----:B------:R-:W-:-:S05]  /*0180*/  UMOV UR4, URZ ;  /* 0x000000ff00047c82 */ /* 0x000fca0008000000 */
[----:B------:R-:W-:Y:S05]  /*0190*/  BRA.U !UP0, `(.L_x_2) ;  /* 0x0000000108fc7547 */ /* 0x000fea000b800000 */
[----:B------:R-:W0:Y:S01]  /*01a0*/  LDCU.128 UR24, c[0x0][0x380] ;  /* 0x00007000ff1877ac */ /* 0x000e220008000c00 */
[----:B------:R-:W-:Y:S02]  /*01b0*/  MOV R17, RZ ;  /* 0x000000ff00117202 */ /* 0x000fe40000000f00 */
[----:B------:R-:W-:Y:S01]  /*01c0*/  MOV R14, R0 ;  /* 0x00000000000e7202 */ /* 0x000fe20000000f00 */
[----:B------:R-:W-:-:S04]  /*01d0*/  ULOP3.LUT UR4, UR20, 0x7ffffff8, URZ, 0xc0, !UPT ;  /* 0x7ffffff814047892 */ /* 0x000fc8000f8ec0ff */
[----:B------:R-:W-:Y:S01]  /*01e0*/  UIADD3 UR4, UPT, UPT, -UR4, URZ, URZ ;  /* 0x000000ff04047290 */ /* 0x000fe2000fffe1ff */
[----:B0-----:R-:W-:Y:S01]  /*01f0*/  MOV R2, UR24 ;  /* 0x0000001800027c02 */ /* 0x001fe20008000f00 */
[----:B------:R-:W-:Y:S01]  /*0200*/  IMAD.U32 R3, RZ, RZ, UR25 ;  /* 0x00000019ff037e24 */ /* 0x000fe2000f8e00ff */
[----:B------:R-:W-:Y:S02]  /*0210*/  UIMAD.WIDE UR8, UR20, 0x8, UR26 ;  /* 0x00000008140878a5 */ /* 0x000fe4000f8e021a */
[----:B------:R-:W-:Y:S01]  /*0220*/  UIMAD.WIDE UR10, UR20, 0xc, UR26 ;  /* 0x0000000c140a78a5 */ /* 0x000fe2000f8e021a */
[----:B------:R-:W-:Y:S01]  /*0230*/  IMAD.WIDE.U32 R2, R15, 0x4, R2 ;  /* 0x000000040f027825 */ /* 0x000fe200078e0002 */
[----:B------:R-:W-:Y:S02]  /*0240*/  UIMAD.WIDE UR12, UR20, 0x10, UR26 ;  /* 0x00000010140c78a5 */ /* 0x000fe4000f8e021a */
[----:B------:R-:W-:Y:S01]  /*0250*/  UIMAD.WIDE UR14, UR20, 0x14, UR26 ;  /* 0x00000014140e78a5 */ /* 0x000fe2000f8e021a */
[----:B------:R-:W-:Y:S01]  /*0260*/  IADD3 R2, P0, PT, R2, 0x10, RZ ;  /* 0x0000001002027810 */ /* 0x000fe20007f1e0ff */
[----:B------:R-:W-:-:S03]  /*0270*/  UIMAD.WIDE UR16, UR20, 0x1c, UR26 ;  /* 0x0000001c141078a5 */ /* 0x000fc6000f8e021a */
[----:B------:R-:W-:-:S09]  /*0280*/  IADD3.X R3, PT, PT, RZ, R3, RZ, P0, !PT ;  /* 0x00000003ff037210 */ /* 0x000fd200007fe4ff */
.L_x_3:
[----:B------:R-:W-:Y:S02]  /*0290*/  IMAD.MOV.U32 R9, RZ, RZ, 0x4 ;  /* 0x00000004ff097424 */ /* 0x000fe400078e00ff */
[----:B------:R-:W-:Y:S01]  /*02a0*/  HFMA2 R27, -RZ, RZ, 0, 2.384185791015625e-07 ;  /* 0x00000004ff1b7431 */ /* 0x000fe200000001ff */
[----:B------:R-:W-:Y:S01]  /*02b0*/  MOV R25, UR20 ;  /* 0x0000001400197c02 */ /* 0x000fe20008000f00 */
[----:B------:R-:W2:Y:S01]  /*02c0*/  LDG.E R12, desc[UR18][R2.64+-0x10] ;  /* 0xfffff012020c7981 */ /* 0x000ea2000c1e1900 */
[----:B------:R-:W-:Y:S01]  /*02d0*/  IMAD.WIDE R8, R14, R9, UR26 ;  /* 0x0000001a0e087e25 */ /* 0x000fe2000f8e0209 */
[----:B------:R-:W-:-:S03]  /*02e0*/  MOV R11, 0x4 ;  /* 0x00000004000b7802 */ /* 0x000fc60000000f00 */
[----:B------:R-:W-:Y:S01]  /*02f0*/  HFMA2 R5, -RZ, RZ, 0, 2.384185791015625e-07 ;  /* 0x00000004ff057431 */ /* 0x000fe200000001ff */
[----:B------:R-:W3:Y:S01]  /*0300*/  LDG.E R19, desc[UR18][R2.64+-0xc] ;  /* 0xfffff41202137981 */ /* 0x000ee2000c1e1900 */
[----:B------:R-:W-:-:S03]  /*0310*/  IMAD.WIDE R24, R25, 0x4, R8 ;  /* 0x0000000419187825 */ /* 0x000fc600078e0208 */
[----:B------:R-:W2:Y:S01]  /*0320*/  LDG.E R16, desc[UR18][R8.64] ;  /* 0x0000001208107981 */ /* 0x000ea2000c1e1900 */
[----:B------:R-:W-:-:S03]  /*0330*/  IMAD.WIDE R26, R14, R27, UR8 ;  /* 0x000000080e1a7e25 */ /* 0x000fc6000f8e021b */
[----:B------:R-:W3:Y:S01]  /*0340*/  LDG.E R20, desc[UR18][R24.64] ;  /* 0x0000001218147981 */ /* 0x000ee2000c1e1900 */
[----:B------:R-:W-:-:S03]  /*0350*/  IMAD.MOV.U32 R7, RZ, RZ, 0x4 ;  /* 0x00000004ff077424 */ /* 0x000fc600078e00ff */
[----:B------:R0:W4:Y:S01]  /*0360*/  LDG.E R18, desc[UR18][R26.64] ;  /* 0x000000121a127981 */ /* 0x000122000c1e1900 */
[----:B------:R-:W-:-:S03]  /*0370*/  IMAD.WIDE R10, R14, R11, UR10 ;  /* 0x0000000a0e0a7e25 */ /* 0x000fc6000f8e020b */
[----:B------:R-:W4:Y:S01]  /*0380*/  LDG.E R23, desc[UR18][R2.64+-0x8] ;  /* 0xfffff81202177981 */ /* 0x000f22000c1e1900 */
[C---:B------:R-:W-:Y:S01]  /*0390*/  IMAD.WIDE R6, R14.reuse, R7, UR12 ;  /* 0x0000000c0e067e25 */ /* 0x040fe2000f8e0207 */
[----:B------:R-:W-:Y:S02]  /*03a0*/  MOV R29, UR20 ;  /* 0x00000014001d7c02 */ /* 0x000fe40008000f00 */
[----:B------:R1:W5:Y:S01]  /*03b0*/  LDG.E R22, desc[UR18][R10.64] ;  /* 0x000000120a167981 */ /* 0x000362000c1e1900 */
[----:B------:R-:W-:-:S03]  /*03c0*/  IMAD.WIDE R4, R14, R5, UR14 ;  /* 0x0000000e0e047e25 */ /* 0x000fc6000f8e0205 */
[----:B------:R-:W5:Y:S01]  /*03d0*/  LDG.E R21, desc[UR18][R2.64+-0x4] ;  /* 0xfffffc1202157981 */ /* 0x000f62000c1e1900 */
[----:B0-----:R-:W-:Y:S01]  /*03e0*/  MOV R27, 0x4 ;  /* 0x00000004001b7802 */ /* 0x001fe20000000f00 */
[----:B------:R-:W-:Y:S02]  /*03f0*/  IMAD.WIDE R8, R29, 0x18, R8 ;  /* 0x000000181d087825 */ /* 0x000fe400078e0208 */
[----:B------:R-:W5:Y:S04]  /*0400*/  LDG.E R7, desc[UR18][R6.64] ;  /* 0x0000001206077981 */ /* 0x000f68000c1e1900 */
[----:B------:R-:W5:Y:S01]  /*0410*/  LDG.E R24, desc[UR18][R2.64] ;  /* 0x0000001202187981 */ /* 0x000f62000c1e1900 */
[----:B-1----:R-:W-:-:S03]  /*0420*/  IMAD.WIDE R10, R14, R27, UR16 ;  /* 0x000000100e0a7e25 */ /* 0x002fc6000f8e021b */
[----:B------:R0:W5:Y:S04]  /*0430*/  LDG.E R4, desc[UR18][R4.64] ;  /* 0x0000001204047981 */ /* 0x000168000c1e1900 */
[----:B------:R-:W5:Y:S04]  /*0440*/  LDG.E R25, desc[UR18][R2.64+0x4] ;  /* 0x0000041202197981 */ /* 0x000f68000c1e1900 */
[----:B------:R-:W5:Y:S04]  /*0450*/  LDG.E R9, desc[UR18][R8.64] ;  /* 0x0000001208097981 */ /* 0x000f68000c1e1900 */
[----:B------:R-:W5:Y:S04]  /*0460*/  LDG.E R26, desc[UR18][R2.64+0x8] ;  /* 0x00000812021a7981 */ /* 0x000f68000c1e1900 */
[----:B------:R-:W5:Y:S04]  /*0470*/  LDG.E R10, desc[UR18][R10.64] ;  /* 0x000000120a0a7981 */ /* 0x000f68000c1e1900 */
[----:B------:R1:W5:Y:S01]  /*0480*/  LDG.E R27, desc[UR18][R2.64+0xc] ;  /* 0x00000c12021b7981 */ /* 0x000362000c1e1900 */
[----:B------:R-:W-:-:S04]  /*0490*/  UIADD3 UR4, UPT, UPT, UR4, 0x8, URZ ;  /* 0x0000000804047890 */ /* 0x000fc8000fffe0ff */
[----:B------:R-:W-:Y:S01]  /*04a0*/  UISETP.NE.AND UP0, UPT, UR4, URZ, UPT ;  /* 0x000000ff0400728c */ /* 0x000fe2000bf05270 */
[----:B0-----:R-:W-:Y:S01]  /*04b0*/  IMAD.U32 R5, RZ, RZ, UR20 ;  /* 0x00000014ff057e24 */ /* 0x001fe2000f8e00ff */
[----:B-1----:R-:W-:-:S04]  /*04c0*/  IADD3 R2, P0, PT, R2, 0x20, RZ ;  /* 0x0000002002027810 */ /* 0x002fc80007f1e0ff */
[----:B------:R-:W-:Y:S02]  /*04d0*/  LEA R14, R5, R14, 0x3 ;  /* 0x0000000e050e7211 */ /* 0x000fe400078e18ff */
[----:B------:R-:W-:Y:S01]  /*04e0*/  IADD3.X R3, PT, PT, RZ, R3, RZ, P0, !PT ;  /* 0x00000003ff037210 */ /* 0x000fe200007fe4ff */
[----:B--2---:R-:W-:-:S04]  /*04f0*/  IMAD R12, R12, R16, R17 ;  /* 0x000000100c0c7224 */ /* 0x004fc800078e0211 */
[----:B---3--:R-:W-:-:S04]  /*0500*/  IMAD R12, R19, R20, R12 ;  /* 0x00000014130c7224 */ /* 0x008fc800078e020c */
[----:B----4-:R-:W-:-:S04]  /*0510*/  IMAD R12, R23, R18, R12 ;  /* 0x00000012170c7224 */ /* 0x010fc800078e020c */
[----:B-----5:R-:W-:-:S04]  /*0520*/  IMAD R12, R21, R22, R12 ;  /* 0x00000016150c7224 */ /* 0x020fc800078e020c */
[----:B------:R-:W-:-:S04]  /*0530*/  IMAD R7, R24, R7, R12 ;  /* 0x0000000718077224 */ /* 0x000fc800078e020c */
[----:B------:R-:W-:-:S04]  /*0540*/  IMAD R4, R25, R4, R7 ;  /* 0x0000000419047224 */ /* 0x000fc800078e0207 */
[----:B------:R-:W-:-:S04]  /*0550*/  IMAD R4, R26, R9, R4 ;  /* 0x000000091a047224 */ /* 0x000fc800078e0204 */
[----:B------:R-:W-:Y:S01]  /*0560*/  IMAD R17, R27, R10, R4 ;  /* 0x0000000a1b117224 */ /* 0x000fe200078e0204 */
[----:B------:R-:W-:Y:S06]  /*0570*/  BRA.U UP0, `(.L_x_3) ;  /* 0xfffffffd00447547 */ /* 0x000fec000b83ffff */
[----:B------:R-:W-:-:S12]  /*0580*/  ULOP3.LUT UR4, UR20, 0x7ffffff8, URZ, 0xc0, !UPT ;  /* 0x7ffffff814047892 */ /* 0x000fd8000f8ec0ff */
.L_x_2:
[----:B------:R-:W-:-:S04]  /*0590*/  ULOP3.LUT UR8, UR20, 0x7, URZ, 0xc0, !UPT ;  /* 0x0000000714087892 */ /* 0x000fc8000f8ec0ff */
[----:B------:R-:W-:-:S09]  /*05a0*/  UISETP.NE.AND UP0, UPT, UR8, URZ, UPT ;  /* 0x000000ff0800728c */ /* 0x000fd2000bf05270 */
[----:B------:R-:W-:Y:S05]  /*05b0*/  BRA.U !UP0, `(.L_x_4) ;  /* 0x0000000508387547 */ /* 0x000fea000b800000 */
[----:B------:R-:W-:Y:S02]  /*05c0*/  UISETP.GE.U32.AND UP0, UPT, UR8, 0x4, UPT ;  /* 0x000000040800788c */ /* 0x000fe4000bf06070 */
[----:B------:R-:W-:-:S04]  /*05d0*/  ULOP3.LUT UR7, UR20, 0x3, URZ, 0xc0, !UPT ;  /* 0x0000000314077892 */ /* 0x000fc8000f8ec0ff */
[----:B------:R-:W-:-:S03]  /*05e0*/  UISETP.NE.AND UP1, UPT, UR7, URZ, UPT ;  /* 0x000000ff0700728c */ /* 0x000fc6000bf25270 */
[----:B------:R-:W-:Y:S08]  /*05f0*/  BRA.U !UP0, `(.L_x_5) ;  /* 0x00000001087c7547 */ /* 0x000ff0000b800000 */
[----:B------:R-:W0:Y:S01]  /*0600*/  LDC.64 R4, c[0x0][0x388] ;  /* 0x0000e200ff047b82 */ /* 0x000e220000000a00 */
[----:B------:R-:W1:Y:S01]  /*0610*/  LDCU.64 UR8, c[0x0][0x380] ;  /* 0x00007000ff0877ac */ /* 0x000e620008000a00 */
[----:B------:R-:W-:Y:S01]  /*0620*/  MOV R9, UR4 ;  /* 0x0000000400097c02 */ /* 0x000fe20008000f00 */
[C---:B------:R-:W-:Y:S01]  /*0630*/  VIADD R3, R15.reuse, UR4 ;  /* 0x000000040f037c36 */ /* 0x040fe20008000000 */
[----:B------:R-:W-:Y:S02]  /*0640*/  IADD3 R10, P0, PT, R15, UR4, RZ ;  /* 0x000000040f0a7c10 */ /* 0x000fe4000ff1e0ff */
[----:B------:R-:W-:Y:S01]  /*0650*/  MOV R11, UR20 ;  /* 0x00000014000b7c02 */ /* 0x000fe20008000f00 */
[----:B------:R-:W-:Y:S01]  /*0660*/  IMAD R9, R9, UR20, R0 ;  /* 0x0000001409097c24 */ /* 0x000fe2000f8e0200 */
[----:B------:R-:W2:Y:S01]  /*0670*/  LDC.64 R6, c[0x0][0x380] ;  /* 0x0000e000ff067b82 */ /* 0x000ea20000000a00 */
[----:B------:R-:W-:Y:S02]  /*0680*/  IMAD.U32 R19, RZ, RZ, UR20 ;  /* 0x00000014ff137e24 */ /* 0x000fe4000f8e00ff */
[----:B0-----:R-:W-:Y:S01]  /*0690*/  IMAD.WIDE R4, R9, 0x4, R4 ;  /* 0x0000000409047825 */ /* 0x001fe200078e0204 */
[----:B------:R-:W-:-:S05]  /*06a0*/  MOV R9, UR20 ;  /* 0x0000001400097c02 */ /* 0x000fca0008000f00 */
[----:B------:R-:W-:Y:S02]  /*06b0*/  IMAD.WIDE R8, R9, 0x4, R4 ;  /* 0x0000000409087825 */ /* 0x000fe400078e0204 */
[----:B------:R-:W3:Y:S02]  /*06c0*/  LDG.E R4, desc[UR18][R4.64] ;  /* 0x0000001204047981 */ /* 0x000ee4000c1e1900 */
[----:B--2---:R-:W-:Y:S01]  /*06d0*/  IMAD.WIDE.U32 R6, R3, 0x4, R6 ;  /* 0x0000000403067825 */ /* 0x004fe200078e0006 */
[----:B------:R-:W-:Y:S01]  /*06e0*/  IADD3.X R3, PT, PT, RZ, RZ, RZ, P0, !PT ;  /* 0x000000ffff037210 */ /* 0x000fe200007fe4ff */
[----:B------:R-:W2:Y:S01]  /*06f0*/  LDG.E R12, desc[UR18][R8.64] ;  /* 0x00000012080c7981 */ /* 0x000ea2000c1e1900 */
[----:B-1----:R-:W-:-:S03]  /*0700*/  LEA R2, P0, R10, UR8, 0x2 ;  /* 0x000000080a027c11 */ /* 0x002fc6000f8010ff */
[----:B------:R-:W3:Y:S01]  /*0710*/  LDG.E R6, desc[UR18][R6.64] ;  /* 0x0000001206067981 */ /* 0x000ee2000c1e1900 */
[----:B------:R-:W-:Y:S01]  /*0720*/  LEA.HI.X R3, R10, UR9, R3, 0x2, P0 ;  /* 0x000000090a037c11 */ /* 0x000fe200080f1403 */
[----:B------:R-:W-:-:S04]  /*0730*/  IMAD.WIDE R10, R11, 0x4, R8 ;  /* 0x000000040b0a7825 */ /* 0x000fc800078e0208 */
[----:B------:R-:W2:Y:S01]  /*0740*/  LDG.E R21, desc[UR18][R2.64+0x4] ;  /* 0x0000041202157981 */ /* 0x000ea2000c1e1900 */
[----:B------:R-:W-:-:S03]  /*0750*/  IMAD.WIDE R18, R19, 0x4, R10 ;  /* 0x0000000413127825 */ /* 0x000fc600078e020a */
[----:B------:R-:W4:Y:S04]  /*0760*/  LDG.E R14, desc[UR18][R10.64] ;  /* 0x000000120a0e7981 */ /* 0x000f28000c1e1900 */
[----:B------:R-:W4:Y:S04]  /*0770*/  LDG.E R23, desc[UR18][R2.64+0x8] ;  /* 0x0000081202177981 */ /* 0x000f28000c1e1900 */
[----:B------:R-:W5:Y:S04]  /*0780*/  LDG.E R25, desc[UR18][R2.64+0xc] ;  /* 0x00000c1202197981 */ /* 0x000f68000c1e1900 */
[----:B------:R-:W5:Y:S01]  /*0790*/  LDG.E R18, desc[UR18][R18.64] ;  /* 0x0000001212127981 */ /* 0x000f62000c1e1900 */
[----:B------:R-:W-:Y:S01]  /*07a0*/  UIADD3 UR4, UPT, UPT, UR4, 0x4, URZ ;  /* 0x0000000404047890 */ /* 0x000fe2000fffe0ff */
[----:B---3--:R-:W-:-:S04]  /*07b0*/  IMAD R6, R6, R4, R17 ;  /* 0x0000000406067224 */ /* 0x008fc800078e0211 */
[----:B--2---:R-:W-:-:S04]  /*07c0*/  IMAD R6, R21, R12, R6 ;  /* 0x0000000c15067224 */ /* 0x004fc800078e0206 */
[----:B----4-:R-:W-:-:S04]  /*07d0*/  IMAD R6, R23, R14, R6 ;  /* 0x0000000e17067224 */ /* 0x010fc800078e0206 */
[----:B-----5:R-:W-:-:S07]  /*07e0*/  IMAD R17, R25, R18, R6 ;  /* 0x0000001219117224 */ /* 0x020fce00078e0206 */
.L_x_5:
[----:B------:R-:W-:Y:S05]  /*07f0*/  BRA.U !UP1, `(.L_x_4) ;  /* 0x0000000109a87547 */ /* 0x000fea000b800000 */
[----:B------:R-:W-:Y:S01]  /*0800*/  UISETP.NE.AND UP0, UPT, UR7, 0x1, UPT ;  /* 0x000000010700788c */ /* 0x000fe2000bf05270 */
[----:B------:R-:W-:Y:S01]  /*0810*/  MOV R7, UR4 ;  /* 0x0000000400077c02 */ /* 0x000fe20008000f00 */
[----:B------:R-:W-:Y:S02]  /*0820*/  ULOP3.LUT UR7, UR20, 0x1, URZ, 0xc0, !UPT ;  /* 0x0000000114077892 */ /* 0x000fe4000f8ec0ff */
[----:B------:R-:W-:Y:S02]  /*0830*/  MOV R19, UR20 ;  /* 0x0000001400137c02 */ /* 0x000fe40008000f00 */
[----:B------:R-:W-:Y:S01]  /*0840*/  UISETP.NE.U32.AND UP1, UPT, UR7, 0x1, UPT ;  /* 0x000000010700788c */ /* 0x000fe2000bf25070 */
[----:B------:R-:W-:-:S04]  /*0850*/  PLOP3.LUT P1, PT, PT, PT, UP0, 0x80, 0x8 ;  /* 0x000000000008781c */ /* 0x000fc80003f2f008 */
[----:B------:R-:W0:Y:S01]  /*0860*/  @UP0 LDCU.128 UR8, c[0x0][0x380] ;  /* 0x00007000ff0807ac */ /* 0x000e220008000c00 */
[----:B------:R-:W-:Y:S01]  /*0870*/  PLOP3.LUT P0, PT, PT, PT, UP1, 0x80, 0x8 ;  /* 0x000000000008781c */ /* 0x000fe20003f0f018 */
[----:B------:R-:W1:Y:S04]  /*0880*/  @UP0 LDCU.64 UR12, c[0x0][0x380] ;  /* 0x00007000ff0c07ac */ /* 0x000e680008000a00 */
[----:B------:R-:W2:Y:S03]  /*0890*/  @!UP1 LDCU.128 UR24, c[0x0][0x380] ;  /* 0x00007000ff1897ac */ /* 0x000ea60008000c00 */
[C---:B------:R-:W-:Y:S02]  /*08a0*/  @P1 IADD3 R3, PT, PT, R15.reuse, UR4, RZ ;  /* 0x000000040f031c10 */ /* 0x040fe4000fffe0ff */
[----:B------:R-:W-:Y:S01]  /*08b0*/  @P1 IADD3 R6, P2, PT, R15, UR4, RZ ;  /* 0x000000040f061c10 */ /* 0x000fe2000ff5e0ff */
[----:B------:R-:W-:Y:S01]  /*08c0*/  @UP0 UIADD3 UR4, UPT, UPT, UR4, 0x2, URZ ;  /* 0x0000000204040890 */ /* 0x000fe2000fffe0ff */
[----:B0-----:R-:W-:Y:S01]  /*08d0*/  MOV R10, UR8 ;  /* 0x00000008000a7c02 */ /* 0x001fe20008000f00 */
[----:B------:R-:W-:Y:S01]  /*08e0*/  IMAD.U32 R4, RZ, RZ, UR10 ;  /* 0x0000000aff047e24 */ /* 0x000fe2000f8e00ff */
[----:B------:R-:W-:-:S02]  /*08f0*/  MOV R11, UR9 ;  /* 0x00000009000b7c02 */ /* 0x000fc40008000f00 */
[----:B------:R-:W-:Y:S01]  /*0900*/  MOV R5, UR11 ;  /* 0x0000000b00057c02 */ /* 0x000fe20008000f00 */
[----:B------:R-:W-:-:S04]  /*0910*/  @P1 IMAD.WIDE.U32 R10, R3, 0x4, R10 ;  /* 0x00000004030a1825 */ /* 0x000fc800078e000a */
[----:B------:R-:W-:Y:S01]  /*0920*/  @P1 IMAD R3, R7, UR20, R0 ;  /* 0x0000001407031c24 */ /* 0x000fe2000f8e0200 */
[----:B------:R-:W-:Y:S01]  /*0930*/  @P1 IADD3.X R7, PT, PT, RZ, RZ, RZ, P2, !PT ;  /* 0x000000ffff071210 */ /* 0x000fe200017fe4ff */
[----:B--2---:R-:W-:Y:S01]  /*0940*/  IMAD.U32 R8, RZ, RZ, UR24 ;  /* 0x00000018ff087e24 */ /* 0x004fe2000f8e00ff */
[C---:B-1----:R-:W-:Y:S01]  /*0950*/  @P1 LEA R2, P2, R6.reuse, UR12, 0x2 ;  /* 0x0000000c06021c11 */ /* 0x042fe2000f8410ff */
[----:B------:R-:W-:Y:S01]  /*0960*/  @P1 IMAD.WIDE R4, R3, 0x4, R4 ;  /* 0x0000000403041825 */ /* 0x000fe200078e0204 */
[----:B------:R-:W-:Y:S01]  /*0970*/  MOV R23, UR4 ;  /* 0x0000000400177c02 */ /* 0x000fe20008000f00 */
[----:B------:R-:W2:Y:S01]  /*0980*/  @P1 LDG.E R10, desc[UR18][R10.64] ;  /* 0x000000120a0a1981 */ /* 0x000ea2000c1e1900 */
[----:B------:R-:W-:Y:S02]  /*0990*/  @P1 LEA.HI.X R3, R6, UR13, R7, 0x2, P2 ;  /* 0x0000000d06031c11 */ /* 0x000fe400090f1407 */
[----:B------:R-:W-:Y:S01]  /*09a0*/  MOV R9, UR25 ;  /* 0x0000001900097c02 */ /* 0x000fe20008000f00 */
[----:B------:R-:W-:Y:S01]  /*09b0*/  @P1 IMAD.WIDE R18, R19, 0x4, R4 ;  /* 0x0000000413121825 */ /* 0x000fe200078e0204 */
[----:B------:R-:W-:Y:S01]  /*09c0*/  @!P0 IADD3 R21, PT, PT, R15, UR4, RZ ;  /* 0x000000040f158c10 */ /* 0x000fe2000fffe0ff */
[----:B------:R-:W2:Y:S01]  /*09d0*/  @P1 LDG.E R4, desc[UR18][R4.64] ;  /* 0x0000001204041981 */ /* 0x000ea2000c1e1900 */
[----:B------:R-:W-:Y:S01]  /*09e0*/  MOV R6, UR26 ;  /* 0x0000001a00067c02 */ /* 0x000fe20008000f00 */
[----:B------:R-:W-:Y:S01]  /*09f0*/  @!P0 IMAD R23, R23, UR20, R0 ;  /* 0x0000001417178c24 */ /* 0x000fe2000f8e0200 */
[----:B------:R-:W-:Y:S01]  /*0a00*/  MOV R7, UR27 ;  /* 0x0000001b00077c02 */ /* 0x000fe20008000f00 */
[----:B------:R-:W-:Y:S01]  /*0a10*/  @!P0 IMAD.WIDE.U32 R8, R21, 0x4, R8 ;  /* 0x0000000415088825 */ /* 0x000fe200078e0008 */
[----:B------:R-:W3:Y:S03]  /*0a20*/  @P1 LDG.E R18, desc[UR18][R18.64] ;  /* 0x0000001212121981 */ /* 0x000ee6000c1e1900 */
[----:B------:R-:W-:Y:S01]  /*0a30*/  @!P0 IMAD.WIDE R6, R23, 0x4, R6 ;  /* 0x0000000417068825 */ /* 0x000fe200078e0206 */
[----:B------:R-:W3:Y:S04]  /*0a40*/  @P1 LDG.E R3, desc[UR18][R2.64+0x4] ;  /* 0x0000041202031981 */ /* 0x000ee8000c1e1900 */
[----:B------:R-:W4:Y:S04]  /*0a50*/  @!P0 LDG.E R8, desc[UR18][R8.64] ;  /* 0x0000001208088981 */ /* 0x000f28000c1e1900 */
[----:B------:R-:W4:Y:S01]  /*0a60*/  @!P0 LDG.E R6, desc[UR18][R6.64] ;  /* 0x0000001206068981 */ /* 0x000f22000c1e1900 */
[----:B--2---:R-:W-:-:S04]  /*0a70*/  @P1 IMAD R10, R10, R4, R17 ;  /* 0x000000040a0a1224 */ /* 0x004fc800078e0211 */
[----:B---3--:R-:W-:-:S04]  /*0a80*/  @P1 IMAD R17, R3, R18, R10 ;  /* 0x0000001203111224 */ /* 0x008fc800078e020a */
[----:B----4-:R-:W-:-:S07]  /*0a90*/  @!P0 IMAD R17, R8, R6, R17 ;  /* 0x0000000608118224 */ /* 0x010fce00078e0211 */
.L_x_4:
[----:B------:R-:W0:Y:S01]  /*0aa0*/  LDC.64 R2, c[0x0][0x390] ;  /* 0x0000e400ff027b82 */ /* 0x000e220000000a00 */
[----:B------:R-:W-:-:S04]  /*0ab0*/  IMAD.IADD R15, R0, 0x1, R15 ;  /* 0x00000001000f7824 */ /* 0x000fc800078e020f */
[----:B0-----:R-:W-:-:S05]  /*0ac0*/  IMAD.WIDE R2, R15, 0x4, R2 ;  /* 0x000000040f027825 */ /* 0x001fca00078e0202 */
[----:B------:R0:W-:Y:S02]  /*0ad0*/  STG.E desc[UR18][R2.64], R17 ;  /* 0x0000001102007986 */ /* 0x0001e4000c101912 */
.L_x_1:
[----:B------:R-:W-:Y:S05]  /*0ae0*/  BSYNC.RECONVERGENT B0 ;  /* 0x0000000000007941 */ /* 0x000fea0003800200 */
.L_x_0:
[----:B------:R-:W-:-:S04]  /*0af0*/  ISETP.NE.AND P0, PT, R13, 0x3e8, PT ;  /* 0x000003e80d00780c */ /* 0x000fc80003f05270 */
[----:B------:R-:W-:-:S13]  /*0b00*/  ISETP.NE.OR P0, PT, R0, 0x3e8, P0 ;  /* 0x000003e80000780c */ /* 0x000fda0000705670 */
[----:B------:R-:W-:Y:S05]  /*0b10*/  @P0 EXIT ;  /* 0x000000000000094d */ /* 0x000fea0003800000 */
[----:B------:R-:W1:Y:S01]  /*0b20*/  LDC.64 R8, c[0x0][0x390] ;  /* 0x0000e400ff087b82 */ /* 0x000e620000000a00 */
[----:B0-----:R-:W-:Y:S01]  /*0b30*/  MOV R2, 0x0 ;  /* 0x0000000000027802 */ /* 0x001fe20000000f00 */
[----:B------:R-:W0:Y:S01]  /*0b40*/  LDCU.64 UR8, c[0x4][0x8] ;  /* 0x01000100ff0877ac */ /* 0x000e220008000a00 */
[----:B-1----:R-:W2:Y:S05]  /*0b50*/  LDG.E R0, desc[UR18][R8.64+0xfa0] ;  /* 0x000fa01208007981 */ /* 0x002eaa000c1e1900 */
[----:B------:R-:W1:Y:S01]  /*0b60*/  LDC.64 R2, c[0x4][R2] ;  /* 0x0100000002027b82 */ /* 0x000e620000000a00 */
[----:B0-----:R-:W-:Y:S02]  /*0b70*/  MOV R4, UR8 ;  /* 0x0000000800047c02 */ /* 0x001fe40008000f00 */
[----:B------:R-:W-:-:S02]  /*0b80*/  MOV R5, UR9 ;  /* 0x0000000900057c02 */ /* 0x000fc40008000f00 */
[----:B------:R-:W-:Y:S02]  /*0b90*/  MOV R6, UR6 ;  /* 0x0000000600067c02 */ /* 0x000fe40008000f00 */
[----:B------:R-:W-:Y:S01]  /*0ba0*/  MOV R7, UR5 ;  /* 0x0000000500077c02 */ /* 0x000fe20008000f00 */
[----:B-12---:R0:W-:Y:S06]  /*0bb0*/  STL [R1], R0 ;  /* 0x0000000001007387 */ /* 0x0061ec0000100800 */
[----:B------:R-:W-:-:S07]  /*0bc0*/  LEPC R20, `(.L_x_6) ;  /* 0x000000001014794e */ /* 0x000fce0000000000 */
[----:B0-----:R-:W-:Y:S05]  /*0bd0*/  CALL.ABS.NOINC R2 ;  /* 0x0000000002007343 */ /* 0x001fea0003c00000 */
.L_x_6:
[----:B------:R-:W-:Y:S05]  /*0be0*/  EXIT ;  /* 0x000000000000794d */ /* 0x000fea0003800000 */
.L_x_7:
[----:B------:R-:W-:-:S00]  /*0bf0*/  BRA `(.L_x_7) ;  /* 0xfffffffc00fc7947 */ /* 0x000fc0000383ffff */
[----:B------:R-:W-:-:S00]  /*0c00*/  NOP ;  /* 0x0000000000007918 */ /* 0x000fc00000000000 */
[----:B------:R-:W-:-:S00]  /*0c10*/  NOP ;  /* 0x0000000000007918 */ /* 0x000fc00000000000 */
[----:B------:R-:W-:-:S00]  /*0c20*/  NOP ;  /* 0x0000000000007918 */ /* 0x000fc00000000000 */
[----:B------:R-:W-:-:S00]  /*0c30*/  NOP ;  /* 0x0000000000007918 */ /* 0x000fc00000000000 */
[----:B------:R-:W-:-:S00]  /*0c40*/  NOP ;  /* 0x0000000000007918 */ /* 0x000fc00000000000 */
[----:B------:R-:W-:-:S00]  /*0c50*/  NOP ;  /* 0x0000000000007918 */ /* 0x000fc00000000000 */
[----:B------:R-:W-:-:S00]  /*0c60*/  NOP ;  /* 0x0000000000007918 */ /* 0x000fc00000000000 */
[----:B------:R-:W-:-:S00]  /*0c70*/  NOP ;  /* 0x0000000000007918 */ /* 0x000fc00000000000 */
.L_x_9:


//--------------------- .text._Z10stencil_2DPiS_  --------------------------
	.section	.text._Z10stencil_2DPiS_,"ax",@progbits
	.align	128
        .global         _Z10stencil_2DPiS_
        .type           _Z10stencil_2DPiS_,@function
        .size           _Z10stencil_2DPiS_,(.L_x_10 - _Z10stencil_2DPiS_)
        .other          _Z10stencil_2DPiS_,@"STO_CUDA_ENTRY STV_DEFAULT"
_Z10stencil_2DPiS_:
.text._Z10stencil_2DPiS_:
[----:B------:R-:W-:Y:S01]  /*0000*/  LDC R1, c[0x0][0x37c] ;  /* 0x0000df00ff017b82 */ /* 0x000fe20000000800 */
[----:B------:R-:W0:Y:S07]  /*0010*/  S2R R16, SR_TID.X ;  /* 0x0000000000107919 */ /* 0x000e2e0000002100 */
[----:B------:R-:W1:Y:S01]  /*0020*/  S2UR UR6, SR_CTAID.X ;  /* 0x00000000000679c3 */ /* 0x000e620000002500 */
[----:B------:R-:W2:Y:S01]  /*0030*/  LDCU.64 UR4, c[0x0][0x358] ;  /* 0x00006b00ff0477ac */ /* 0x000ea20008000a00 */
[----:B------:R-:W3:Y:S06]  /*0040*/  S2R R9, SR_TID.Y ;  /* 0x0000000000097919 */ /* 0x000eec0000002200 */
[----:B------:R-:W1:Y:S08]  /*0050*/  LDC R5, c[0x0][0x360] ;  /* 0x0000d800ff057b82 */ /* 0x000e700000000800 */
[----:B------:R-:W4:Y:S08]  /*0060*/  S2UR UR7, SR_CTAID.Y ;  /* 0x00000000000779c3 */ /* 0x000f300000002600 */
[----:B------:R-:W4:Y:S01]  /*0070*/  LDC R4, c[0x0][0x364] ;  /* 0x0000d900ff047b82 */ /* 0x000f220000000800 */
[----:B0-----:R-:W-:-:S07]  /*0080*/  ISETP.GT.U32.AND P0, PT, R16, 0x2, PT ;  /* 0x000000021000780c */ /* 0x001fce0003f04070 */
[----:B------:R-:W0:Y:S01]  /*0090*/  LDC.64 R2, c[0x0][0x380] ;  /* 0x0000e000ff027b82 */ /* 0x000e220000000a00 */
[----:B-1----:R-:W-:Y:S01]  /*00a0*/  IMAD R0, R5, UR6, R16 ;  /* 0x0000000605007c24 */ /* 0x002fe2000f8e0210 */
[----:B---3--:R-:W-:Y:S01]  /*00b0*/  ISETP.GT.U32.AND P1, PT, R9, 0x2, PT ;  /* 0x000000020900780c */ /* 0x008fe20003f24070 */
[----:B----4-:R-:W-:-:S04]  /*00c0*/  IMAD R5, R4, UR7, R9 ;  /* 0x0000000704057c24 */ /* 0x010fc8000f8e0209 */
[----:B------:R-:W-:-:S04]  /*00d0*/  IMAD R0, R0, 0x206, R5 ;  /* 0x0000020600007824 */ /* 0x000fc800078e0205 */
[----:B0-----:R-:W-:-:S05]  /*00e0*/  IMAD.WIDE R2, R0, 0x4, R2 ;  /* 0x0000000400027825 */ /* 0x001fca00078e0202 */
[----:B--2---:R-:W2:Y:S04]  /*00f0*/  LDG.E R4, desc[UR4][R2.64] ;  /* 0x0000000402047981 */ /* 0x004ea8000c1e1900 */
[----:B------:R-:W3:Y:S04]  /*0100*/  @!P0 LDG.E R8, desc[UR4][R2.64+-0x1848] ;  /* 0xffe7b80402088981 */ /* 0x000ee8000c1e1900 */
[----:B------:R-:W4:Y:S04]  /*0110*/  @!P0 LDG.E R10, desc[UR4][R2.64+0x10300] ;  /* 0x01030004020a8981 */ /* 0x000f28000c1e1900 */
[----:B------:R-:W5:Y:S04]  /*0120*/  @!P1 LDG.E R12, desc[UR4][R2.64+-0xc] ;  /* 0xfffff404020c9981 */ /* 0x000f68000c1e1900 */
[----:B------:R-:W5:Y:S01]  /*0130*/  @!P1 LDG.E R14, desc[UR4][R2.64+0x80] ;  /* 0x00008004020e9981 */ /* 0x000f62000c1e1900 */
[----:B------:R-:W-:Y:S01]  /*0140*/  MOV R5, 0x400 ;  /* 0x0000040000057802 */ /* 0x000fe20000000f00 */
[----:B------:R-:W0:Y:S03]  /*0150*/  S2R R6, SR_CgaCtaId ;  /* 0x0000000000067919 */ /* 0x000e260000008800 */
[----:B0-----:R-:W-:-:S05]  /*0160*/  LEA R5, R6, R5, 0x18 ;  /* 0x0000000506057211 */ /* 0x001fca00078ec0ff */
[--C-:B------:R-:W-:Y:S02]  /*0170*/  IMAD R6, R16, 0x98, R5.reuse ;  /* 0x0000009810067824 */ /* 0x100fe400078e0205 */
[----:B------:R-:W-:-:S03]  /*0180*/  IMAD R7, R9, 0x4, R5 ;  /* 0x0000000409077824 */ /* 0x000fc600078e0205 */
[----:B------:R-:W-:Y:S01]  /*0190*/  LEA R5, R9, R6, 0x2 ;  /* 0x0000000609057211 */ /* 0x000fe200078e10ff */
[----:B------:R-:W-:-:S04]  /*01a0*/  IMAD R7, R16, 0x98, R7 ;  /* 0x0000009810077824 */ /* 0x000fc800078e0207 */
[----:B--2---:R-:W-:Y:S04]  /*01b0*/  STS [R5+0x1d4], R4 ;  /* 0x0001d40405007388 */ /* 0x004fe80000000800 */
[----:B---3--:R-:W-:Y:S04]  /*01c0*/  @!P0 STS [R5+0xc], R8 ;  /* 0x00000c0805008388 */ /* 0x008fe80000000800 */
[----:B----4-:R-:W-:Y:S04]  /*01d0*/  @!P0 STS [R5+0x14d4], R10 ;  /* 0x0014d40a05008388 */ /* 0x010fe80000000800 */
[----:B-----5:R-:W-:Y:S04]  /*01e0*/  @!P1 STS [R5+0x1c8], R12 ;  /* 0x0001c80c05009388 */ /* 0x020fe80000000800 */
[----:B------:R-:W-:Y:S01]  /*01f0*/  @!P1 STS [R5+0x254], R14 ;  /* 0x0002540e05009388 */ /* 0x000fe20000000800 */
[----:B------:R-:W-:Y:S06]  /*0200*/  BAR.SYNC.DEFER_BLOCKING 0x0 ;  /* 0x0000000000007b1d */ /* 0x000fec0000010000 */
[----:B------:R-:W-:Y:S04]  /*0210*/  LDS R2, [R7+0xc] ;  /* 0x00000c0007027984 */ /* 0x000fe80000000800 */
[----:B------:R-:W-:Y:S04]  /*0220*/  LDS R3, [R5+0x1c8] ;  /* 0x0001c80005037984 */ /* 0x000fe80000000800 */
[----:B------:R-:W0:Y:S04]  /*0230*/  LDS R6, [R7+0xa4] ;  /* 0x0000a40007067984 */ /* 0x000e280000000800 */
[----:B------:R-:W-:Y:S04]  /*0240*/  LDS R9, [R5+0x1cc] ;  /* 0x0001cc0005097984 */ /* 0x000fe80000000800 */
[----:B------:R-:W1:Y:S04]  /*0250*/  LDS R11, [R7+0x13c] ;  /* 0x00013c00070b7984 */ /* 0x000e680000000800 */
[----:B------:R-:W2:Y:S04]  /*0260*/  LDS R13, [R5+0x1d0] ;  /* 0x0001d000050d7984 */ /* 0x000ea80000000800 */
[----:B------:R-:W3:Y:S04]  /*0270*/  LDS R15, [R7+0x1d4] ;  /* 0x0001d400070f7984 */ /* 0x000ee80000000800 */
[----:B------:R-:W-:Y:S04]  /*0280*/  LDS R17, [R7+0x26c] ;  /* 0x00026c0007117984 */ /* 0x000fe80000000800 */
[----:B------:R-:W4:Y:S04]  /*0290*/  LDS R4, [R5+0x1d8] ;  /* 0x0001d80005047984 */ /* 0x000f280000000800 */
[----:B------:R-:W-:Y:S04]  /*02a0*/  LDS R19, [R7+0x304] ;  /* 0x0003040007137984 */ /* 0x000fe80000000800 */
[----:B------:R-:W5:Y:S04]  /*02b0*/  LDS R8, [R5+0x1dc] ;  /* 0x0001dc0005087984 */ /* 0x000f680000000800 */
[----:B------:R-:W-:Y:S04]  /*02c0*/  LDS R21, [R7+0x39c] ;  /* 0x00039c0007157984 */ /* 0x000fe80000000800 */
[----:B------:R-:W5:Y:S01]  /*02d0*/  LDS R10, [R5+0x1e0] ;  /* 0x0001e000050a7984 */ /* 0x000f620000000800 */
[----:B0-----:R-:W-:-:S02]  /*02e0*/  IADD3 R6, PT, PT, R6, R2, R3 ;  /* 0x0000000206067210 */ /* 0x001fc40007ffe003 */
[----:B------:R-:W0:Y:S02]  /*02f0*/  LDC.64 R2, c[0x0][0x388] ;  /* 0x0000e200ff027b82 */ /* 0x000e240000000a00 */
[----:B-1----:R-:W-:-:S05]  /*0300*/  IADD3 R6, PT, PT, R11, R6, R9 ;  /* 0x000000060b067210 */ /* 0x002fca0007ffe009 */
[----:B--2---:R-:W-:-:S05]  /*0310*/  IMAD.IADD R6, R6, 0x1, R13 ;  /* 0x0000000106067824 */ /* 0x004fca00078e020d */
[----:B---3--:R-:W-:-:S04]  /*0320*/  LEA R6, R15, R6, 0x1 ;  /* 0x000000060f067211 */ /* 0x008fc800078e08ff */
[----:B----4-:R-:W-:Y:S01]  /*0330*/  IADD3 R4, PT, PT, R4, R17, R6 ;  /* 0x0000001104047210 */ /* 0x010fe20007ffe006 */
[----:B0-----:R-:W-:-:S03]  /*0340*/  IMAD.WIDE R2, R0, 0x4, R2 ;  /* 0x0000000400027825 */ /* 0x001fc600078e0202 */
[----:B-----5:R-:W-:-:S04]  /*0350*/  IADD3 R4, PT, PT, R8, R19, R4 ;  /* 0x0000001308047210 */ /* 0x020fc80007ffe004 */
[----:B------:R-:W-:-:S05]  /*0360*/  IADD3 R4, PT, PT, R10, R21, R4 ;  /* 0x000000150a047210 */ /* 0x000fca0007ffe004 */
[----:B------:R-:W-:-:S05]  /*0370*/  IMAD.IADD R15, R4, 0x1, -R15 ;  /* 0x00000001040f7824 */ /* 0x000fca00078e0a0f */
[----:B------:R-:W-:Y:S01]  /*0380*/  STG.E desc[UR4][R2.64], R15 ;  /* 0x0000000f02007986 */ /* 0x000fe2000c101904 */
[----:B------:R-:W-:Y:S05]  /*0390*/  EXIT ;  /* 0x000000000000794d */ /* 0x000fea0003800000 */
.L_x_8:
        /* <DEDUP_REMOVED lines=14> */
.L_x_10:


//--------------------- .nv.global.init           --------------------------
	.section	.nv.global.init,"aw",@progbits
.nv.global.init:
	.type		$str,@object
	.size		$str,(.L_0 - $str)
$str:
        /*0000*/ 	.byte	0x63, 0x5b, 0x30, 0x5d, 0x5b, 0x30, 0x5d, 0x20, 0x3d, 0x20, 0x25, 0x64, 0x00
.L_0:


//--------------------- .nv.shared.reserved.0     --------------------------
	.section	.nv.shared.reserved.0,"aw",@nobits
	.weak		__nv_reservedSMEM_offset_0_alias
	.size		__nv_reservedSMEM_offset_0_alias, 0, 64
	.other		__nv_reservedSMEM_offset_0_alias,@"STO_CUDA_RESERVED_SHARED STV_DEFAULT"
__nv_reservedSMEM_offset_0_alias:
	.zero		0
	.zero		64


//--------------------- .nv.shared._Z10stencil_2DPiS_ --------------------------
	.section	.nv.shared._Z10stencil_2DPiS_,"aw",@nobits
	.sectionflags	@""
	.align	4
.nv.shared._Z10stencil_2DPiS_:
	.zero		6800


//--------------------- .nv.constant0._Z18mult_square_matrixPiS_S_i --------------------------
	.section	.nv.constant0._Z18mult_square_matrixPiS_S_i,"a",@progbits
	.sectionflags	@""
	.align	4
.nv.constant0._Z18mult_square_matrixPiS_S_i:
	.zero		924


//--------------------- .nv.constant0._Z10stencil_2DPiS_ --------------------------
	.section	.nv.constant0._Z10stencil_2DPiS_,"a",@progbits
	.sectionflags	@""
	.align	4
.nv.constant0._Z10stencil_2DPiS_:
	.zero		912


//--------------------- SYMBOLS --------------------------

	.type		.nv.reservedSmem.offset0,@object
	.size		.nv.reservedSmem.offset0,0x4
	.type		.nv.reservedSmem.cap,@object
	.size		.nv.reservedSmem.cap,0x4
	.type		vprintf,@function
